	.headerflags	@"EF_CUDA_TEXMODE_UNIFIED EF_CUDA_64BIT_ADDRESS EF_CUDA_ACCELERATORS EF_CUDA_SM90 EF_CUDA_VIRTUAL_SM(EF_CUDA_SM90)"
	.elftype	@"ET_EXEC"


//--------------------- .nv.info                  --------------------------
	.section	.nv.info,"",@"SHT_CUDA_INFO"
	.align	4


	//----- nvinfo : EIATTR_REGCOUNT
	.align		4
        /*0000*/ 	.byte	0x04, 0x2f
        /*0002*/ 	.short	(.L_1 - .L_0)
	.align		4
.L_0:
        /*0004*/ 	.word	index@(triton_poi_fused_max_pool2d_with_indices_8)
        /*0008*/ 	.word	0x00000012


	//----- nvinfo : EIATTR_MIN_STACK_SIZE
	.align		4
.L_1:
        /*000c*/ 	.byte	0x04, 0x12
        /*000e*/ 	.short	(.L_3 - .L_2)
	.align		4
.L_2:
        /*0010*/ 	.word	index@(triton_poi_fused_max_pool2d_with_indices_8)
        /*0014*/ 	.word	0x00000000


	//----- nvinfo : EIATTR_FRAME_SIZE
	.align		4
.L_3:
        /*0018*/ 	.byte	0x04, 0x11
        /*001a*/ 	.short	(.L_5 - .L_4)
	.align		4
.L_4:
        /*001c*/ 	.word	index@(triton_poi_fused_max_pool2d_with_indices_8)
        /*0020*/ 	.word	0x00000000


	//----- nvinfo : EIATTR_MIN_STACK_SIZE
	.align		4
.L_5:
        /*0024*/ 	.byte	0x04, 0x12
        /*0026*/ 	.short	(.L_7 - .L_6)
	.align		4
.L_6:
        /*0028*/ 	.word	index@(triton_poi_fused_max_pool2d_with_indices_8)
        /*002c*/ 	.word	0x00000000
.L_7:


//--------------------- .nv.info.triton_poi_fused_max_pool2d_with_indices_8 --------------------------
	.section	.nv.info.triton_poi_fused_max_pool2d_with_indices_8,"",@"SHT_CUDA_INFO"
	.sectionflags	@""
	.align	4


	//----- nvinfo : EIATTR_CUDA_API_VERSION
	.align		4
        /*0000*/ 	.byte	0x04, 0x37
        /*0002*/ 	.short	(.L_9 - .L_8)
.L_8:
        /*0004*/ 	.word	0x0000007c


	//----- nvinfo : EIATTR_KPARAM_INFO
	.align		4
.L_9:
        /*0008*/ 	.byte	0x04, 0x17
        /*000a*/ 	.short	(.L_11 - .L_10)
.L_10:
        /*000c*/ 	.word	0x00000000
        /*0010*/ 	.short	0x0003
        /*0012*/ 	.short	0x0018
        /*0014*/ 	.byte	0x00, 0xf0, 0x11, 0x00


	//----- nvinfo : EIATTR_KPARAM_INFO
	.align		4
.L_11:
        /*0018*/ 	.byte	0x04, 0x17
        /*001a*/ 	.short	(.L_13 - .L_12)
.L_12:
        /*001c*/ 	.word	0x00000000
        /*0020*/ 	.short	0x0002
        /*0022*/ 	.short	0x0010
        /*0024*/ 	.byte	0x00, 0xf4, 0x21, 0x00


	//----- nvinfo : EIATTR_KPARAM_INFO
	.align		4
.L_13:
        /*0028*/ 	.byte	0x04, 0x17
        /*002a*/ 	.short	(.L_15 - .L_14)
.L_14:
        /*002c*/ 	.word	0x00000000
        /*0030*/ 	.short	0x0001
        /*0032*/ 	.short	0x0008
        /*0034*/ 	.byte	0x00, 0xf4, 0x21, 0x00


	//----- nvinfo : EIATTR_KPARAM_INFO
	.align		4
.L_15:
        /*0038*/ 	.byte	0x04, 0x17
        /*003a*/ 	.short	(.L_17 - .L_16)
.L_16:
        /*003c*/ 	.word	0x00000000
        /*0040*/ 	.short	0x0000
        /*0042*/ 	.short	0x0000
        /*0044*/ 	.byte	0x00, 0xf4, 0x21, 0x00


	//----- nvinfo : EIATTR_SPARSE_MMA_MASK
	.align		4
.L_17:
        /*0048*/ 	.byte	0x03, 0x50
        /*004a*/ 	.short	0x0000


	//----- nvinfo : EIATTR_MAXREG_COUNT
	.align		4
        /*004c*/ 	.byte	0x03, 0x1b
        /*004e*/ 	.short	0x00ff


	//----- nvinfo : EIATTR_EXIT_INSTR_OFFSETS
	.align		4
        /*0050*/ 	.byte	0x04, 0x1c
        /*0052*/ 	.short	(.L_19 - .L_18)


	//   ....[0]....
.L_18:
        /*0054*/ 	.word	0x00000330


	//----- nvinfo : EIATTR_REQNTID
	.align		4
.L_19:
        /*0058*/ 	.byte	0x04, 0x10
        /*005a*/ 	.short	(.L_21 - .L_20)
.L_20:
        /*005c*/ 	.word	0x00000080
        /*0060*/ 	.word	0x00000001
        /*0064*/ 	.word	0x00000001


	//----- nvinfo : EIATTR_CBANK_PARAM_SIZE
	.align		4
.L_21:
        /*0068*/ 	.byte	0x03, 0x19
        /*006a*/ 	.short	0x001c


	//----- nvinfo : EIATTR_PARAM_CBANK
	.align		4
        /*006c*/ 	.byte	0x04, 0x0a
        /*006e*/ 	.short	(.L_23 - .L_22)
	.align		4
.L_22:
        /*0070*/ 	.word	index@(.nv.constant0.triton_poi_fused_max_pool2d_with_indices_8)
        /*0074*/ 	.short	0x0210
        /*0076*/ 	.short	0x001c


	//----- nvinfo : EIATTR_SW_WAR
	.align		4
.L_23:
        /*0078*/ 	.byte	0x04, 0x36
        /*007a*/ 	.short	(.L_25 - .L_24)
.L_24:
        /*007c*/ 	.word	0x00000008
.L_25:


//--------------------- .nv.callgraph             --------------------------
	.section	.nv.callgraph,"",@"SHT_CUDA_CALLGRAPH"
	.align	4
	.sectionentsize	8
	.align		4
        /*0000*/ 	.word	0x00000000
	.align		4
        /*0004*/ 	.word	0xffffffff
	.align		4
        /*0008*/ 	.word	0x00000000
	.align		4
        /*000c*/ 	.word	0xfffffffe
	.align		4
        /*0010*/ 	.word	0x00000000
	.align		4
        /*0014*/ 	.word	0xfffffffd
	.align		4
        /*0018*/ 	.word	0x00000000
	.align		4
        /*001c*/ 	.word	0xfffffffc


//--------------------- .text.triton_poi_fused_max_pool2d_with_indices_8 --------------------------
	.section	.text.triton_poi_fused_max_pool2d_with_indices_8,"ax",@progbits
	.align	128
        .global         triton_poi_fused_max_pool2d_with_indices_8
        .type           triton_poi_fused_max_pool2d_with_indices_8,@function
        .size           triton_poi_fused_max_pool2d_with_indices_8,(.L_x_1 - triton_poi_fused_max_pool2d_with_indices_8)
        .other          triton_poi_fused_max_pool2d_with_indices_8,@"STO_CUDA_ENTRY STV_DEFAULT"
triton_poi_fused_max_pool2d_with_indices_8:
.text.triton_poi_fused_max_pool2d_with_indices_8:
[----:B------:R-:W-:Y:S01]  /*0000*/  LDC R1, c[0x0][0x28] ;  /* 0x00000a00ff017b82 */ /* 0x000fe20000000800 */
[----:B------:R-:W1:Y:S01]  /*0010*/  S2R R0, SR_TID.X ;  /* 0x0000000000007919 */ /* 0x000e620000002100 */
[----:B------:R-:W-:Y:S01]  /*0020*/  ULDC.64 UR4, c[0x0][0x208] ;  /* 0x0000820000047ab9 */ /* 0x000fe20000000a00 */
[----:B------:R-:W-:Y:S01]  /*0030*/  ULDC.64 UR6, c[0x0][0x220] ;  /* 0x0000880000067ab9 */ /* 0x000fe20000000a00 */
[----:B------:R-:W2:Y:S01]  /*0040*/  S2R R3, SR_CTAID.X ;  /* 0x0000000000037919 */ /* 0x000ea20000002500 */
[----:B-1----:R-:W-:Y:S02]  /*0050*/  LOP3.LUT R0, R0, 0x7f, RZ, 0xc0, !PT ;  /* 0x0000007f00007812 */ /* 0x002fe400078ec0ff */
[----:B--2---:R-:W-:-:S03]  /*0060*/  SHF.R.S32.HI R5, RZ, 0x18, R3 ;  /* 0x00000018ff057819 */ /* 0x004fc60000011403 */
[----:B------:R-:W-:Y:S01]  /*0070*/  IMAD R0, R3, 0x80, R0 ;  /* 0x0000008003007824 */ /* 0x000fe200078e0200 */
[----:B------:R-:W-:-:S04]  /*0080*/  SGXT R5, R5, 0x1 ;  /* 0x000000010505781a */ /* 0x000fc80000000200 */
[----:B------:R-:W-:Y:S02]  /*0090*/  SHF.R.S32.HI R3, RZ, 0x1f, R0 ;  /* 0x0000001fff037819 */ /* 0x000fe40000011400 */
[-C--:B------:R-:W-:Y:S02]  /*00a0*/  LEA.HI R6, R5, R0.reuse, RZ, 0x9 ;  /* 0x0000000005067211 */ /* 0x080fe400078f48ff */
[----:B------:R-:W-:Y:S02]  /*00b0*/  LEA.HI R4, R3, R0, RZ, 0x5 ;  /* 0x0000000003047211 */ /* 0x000fe400078f28ff */
[----:B------:R-:W1:Y:S01]  /*00c0*/  LDC.64 R2, c[0x0][0x210] ;  /* 0x00008400ff027b82 */ /* 0x000e620000000a00 */
[----:B------:R-:W-:Y:S01]  /*00d0*/  IMAD.SHL.U32 R7, R6, 0x4, RZ ;  /* 0x0000000406077824 */ /* 0x000fe200078e00ff */
[----:B------:R-:W-:-:S04]  /*00e0*/  SHF.R.S32.HI R5, RZ, 0x5, R4 ;  /* 0x00000005ff057819 */ /* 0x000fc80000011404 */
[----:B------:R-:W-:Y:S02]  /*00f0*/  LEA.HI R6, R5, R5, RZ, 0x4 ;  /* 0x0000000505067211 */ /* 0x000fe400078f20ff */
[----:B------:R-:W-:Y:S02]  /*0100*/  LOP3.LUT R8, R7, 0xfffff800, RZ, 0xc0, !PT ;  /* 0xfffff80007087812 */ /* 0x000fe400078ec0ff */
[----:B------:R-:W-:Y:S02]  /*0110*/  LOP3.LUT R7, R4, 0xffffffe0, RZ, 0xc0, !PT ;  /* 0xffffffe004077812 */ /* 0x000fe400078ec0ff */
[----:B------:R-:W-:Y:S02]  /*0120*/  LOP3.LUT R6, R6, 0x3fffff0, RZ, 0xc0, !PT ;  /* 0x03fffff006067812 */ /* 0x000fe400078ec0ff */
[----:B------:R-:W-:-:S03]  /*0130*/  IADD3 R7, R8, R0, -R7 ;  /* 0x0000000008077210 */ /* 0x000fc60007ffe807 */
[----:B------:R-:W-:-:S04]  /*0140*/  IMAD.IADD R6, R5, 0x1, -R6 ;  /* 0x0000000105067824 */ /* 0x000fc800078e0a06 */
[----:B------:R-:W-:-:S04]  /*0150*/  IMAD R11, R6, 0x40, R7 ;  /* 0x00000040060b7824 */ /* 0x000fc800078e0207 */
[C---:B------:R-:W-:Y:S02]  /*0160*/  VIADD R7, R11.reuse, 0x20 ;  /* 0x000000200b077836 */ /* 0x040fe40000000000 */
[----:B-1----:R-:W-:-:S04]  /*0170*/  IMAD.WIDE R4, R11, 0x4, R2 ;  /* 0x000000040b047825 */ /* 0x002fc800078e0202 */
[--C-:B------:R-:W-:Y:S02]  /*0180*/  IMAD.WIDE R6, R7, 0x4, R2.reuse ;  /* 0x0000000407067825 */ /* 0x100fe400078e0202 */
[----:B------:R-:W2:Y:S02]  /*0190*/  LDG.E R4, desc[UR4][R4.64] ;  /* 0x0000000404047981 */ /* 0x000ea4000c1e1900 */
[----:B------:R-:W-:Y:S02]  /*01a0*/  VIADD R9, R11, 0x400 ;  /* 0x000004000b097836 */ /* 0x000fe40000000000 */
[----:B------:R-:W2:Y:S02]  /*01b0*/  LDG.E R13, desc[UR4][R6.64] ;  /* 0x00000004060d7981 */ /* 0x000ea4000c1e1900 */
[----:B------:R-:W-:-:S04]  /*01c0*/  IMAD.WIDE R8, R9, 0x4, R2 ;  /* 0x0000000409087825 */ /* 0x000fc800078e0202 */
[----:B------:R-:W-:Y:S01]  /*01d0*/  VIADD R11, R11, 0x420 ;  /* 0x000004200b0b7836 */ /* 0x000fe20000000000 */
[----:B------:R-:W3:Y:S03]  /*01e0*/  LDG.E R12, desc[UR4][R8.64] ;  /* 0x00000004080c7981 */ /* 0x000ee6000c1e1900 */
[----:B------:R-:W-:Y:S02]  /*01f0*/  IMAD.WIDE R2, R11, 0x4, R2 ;  /* 0x000000040b027825 */ /* 0x000fe400078e0202 */
[----:B------:R-:W1:Y:S03]  /*0200*/  LDC.64 R10, c[0x0][0x218] ;  /* 0x00008600ff0a7b82 */ /* 0x000e660000000a00 */
[----:B------:R1:W4:Y:S02]  /*0210*/  LDG.E R15, desc[UR4][R2.64] ;  /* 0x00000004020f7981 */ /* 0x000324000c1e1900 */
[----:B-1----:R-:W-:Y:S01]  /*0220*/  IMAD.WIDE R2, R0, 0x4, R10 ;  /* 0x0000000400027825 */ /* 0x002fe200078e020a */
[----:B--2---:R-:W-:-:S02]  /*0230*/  FSETP.GT.AND P0, PT, R13, R4, PT ;  /* 0x000000040d00720b */ /* 0x004fc40003f04000 */
[----:B------:R-:W-:Y:S02]  /*0240*/  FSETP.NAN.AND P2, PT, R13, R13, PT ;  /* 0x0000000d0d00720b */ /* 0x000fe40003f48000 */
[----:B---3--:R-:W-:-:S09]  /*0250*/  FSETP.NAN.AND P1, PT, R12, R12, PT ;  /* 0x0000000c0c00720b */ /* 0x008fd20003f28000 */
[----:B------:R-:W-:Y:S02]  /*0260*/  @!P0 FSEL R13, R13, R4, P2 ;  /* 0x000000040d0d8208 */ /* 0x000fe40001000000 */
[----:B----4-:R-:W-:Y:S02]  /*0270*/  FSETP.NAN.AND P3, PT, R15, R15, PT ;  /* 0x0000000f0f00720b */ /* 0x010fe40003f68000 */
[----:B------:R-:W-:Y:S02]  /*0280*/  FSETP.GEU.AND P2, PT, R13, R12, PT ;  /* 0x0000000c0d00720b */ /* 0x000fe40003f4e000 */
[----:B------:R-:W-:Y:S02]  /*0290*/  SEL R5, RZ, 0x1, !P0 ;  /* 0x00000001ff057807 */ /* 0x000fe40004000000 */
[----:B------:R-:W-:Y:S02]  /*02a0*/  @!P1 FSEL R12, R12, R13, !P2 ;  /* 0x0000000d0c0c9208 */ /* 0x000fe40005000000 */
[----:B------:R-:W-:-:S02]  /*02b0*/  IADD3 R4, P1, R0, UR6, RZ ;  /* 0x0000000600047c10 */ /* 0x000fc4000ff3e0ff */
[----:B------:R-:W-:Y:S02]  /*02c0*/  FSETP.GEU.AND P0, PT, R12, R15, PT ;  /* 0x0000000f0c00720b */ /* 0x000fe40003f0e000 */
[----:B------:R-:W-:Y:S02]  /*02d0*/  SEL R6, R5, 0x2, P2 ;  /* 0x0000000205067807 */ /* 0x000fe40001000000 */
[----:B------:R-:W-:Y:S02]  /*02e0*/  @!P3 SEL R15, R15, R12, !P0 ;  /* 0x0000000c0f0fb207 */ /* 0x000fe40004000000 */
[----:B------:R-:W-:Y:S02]  /*02f0*/  LEA.HI.X.SX32 R5, R0, UR7, 0x1, P1 ;  /* 0x0000000700057c11 */ /* 0x000fe400088f0eff */
[----:B------:R-:W-:Y:S01]  /*0300*/  SEL R7, R6, 0x3, P0 ;  /* 0x0000000306077807 */ /* 0x000fe20000000000 */
[----:B------:R-:W-:Y:S04]  /*0310*/  STG.E desc[UR4][R2.64], R15 ;  /* 0x0000000f02007986 */ /* 0x000fe8000c101904 */
[----:B------:R-:W-:Y:S01]  /*0320*/  STG.E.U8 desc[UR4][R4.64], R7 ;  /* 0x0000000704007986 */ /* 0x000fe2000c101104 */
[----:B------:R-:W-:Y:S05]  /*0330*/  EXIT ;  /* 0x000000000000794d */ /* 0x000fea0003800000 */
.L_x_0:
[----:B------:R-:W-:-:S00]  /*0340*/  BRA `(.L_x_0) ;  /* 0xfffffffc00fc7947 */ /* 0x000fc0000383ffff */
[----:B------:R-:W-:-:S00]  /*0350*/  NOP ;  /* 0x0000000000007918 */ /* 0x000fc00000000000 */
        /* <DEDUP_REMOVED lines=10> */
.L_x_1:


//--------------------- .nv.constant0.triton_poi_fused_max_pool2d_with_indices_8 --------------------------
	.section	.nv.constant0.triton_poi_fused_max_pool2d_with_indices_8,"a",@progbits
	.sectionflags	@""
	.align	4
.nv.constant0.triton_poi_fused_max_pool2d_with_indices_8:
	.zero		556
